//
// Generated by NVIDIA NVVM Compiler
//
// Compiler Build ID: CL-36424714
// Cuda compilation tools, release 13.0, V13.0.88
// Based on NVVM 20.0.0
//

.version 9.0
.target sm_100
.address_size 64

	// .globl	_Z15quantize_kernelPKfPffi

.visible .entry _Z15quantize_kernelPKfPffi(
	.param .u64 .ptr .align 1 _Z15quantize_kernelPKfPffi_param_0,
	.param .u64 .ptr .align 1 _Z15quantize_kernelPKfPffi_param_1,
	.param .f32 _Z15quantize_kernelPKfPffi_param_2,
	.param .u32 _Z15quantize_kernelPKfPffi_param_3
)
{
	.reg .pred 	%p<2>;
	.reg .b32 	%r<6>;
	.reg .b32 	%f<8>;
	.reg .b64 	%rd<8>;

	ld.param.u64 	%rd1, [_Z15quantize_kernelPKfPffi_param_0];
	ld.param.u64 	%rd2, [_Z15quantize_kernelPKfPffi_param_1];
	ld.param.f32 	%f1, [_Z15quantize_kernelPKfPffi_param_2];
	ld.param.u32 	%r2, [_Z15quantize_kernelPKfPffi_param_3];
	mov.u32 	%r3, %ctaid.x;
	mov.u32 	%r4, %ntid.x;
	mov.u32 	%r5, %tid.x;
	mad.lo.s32 	%r1, %r3, %r4, %r5;
	setp.ge.s32 	%p1, %r1, %r2;
	@%p1 bra 	$L__BB0_2;
	cvta.to.global.u64 	%rd3, %rd1;
	cvta.to.global.u64 	%rd4, %rd2;
	mul.wide.s32 	%rd5, %r1, 4;
	add.s64 	%rd6, %rd3, %rd5;
	ld.global.f32 	%f2, [%rd6];
	div.rn.f32 	%f3, %f2, %f1;
	cvt.rni.f32.f32 	%f4, %f3;
	max.f32 	%f5, %f4, 0fC3000000;
	min.f32 	%f6, %f5, 0f42FE0000;
	mul.f32 	%f7, %f1, %f6;
	add.s64 	%rd7, %rd4, %rd5;
	st.global.f32 	[%rd7], %f7;
$L__BB0_2:
	ret;

}


// ===== COMPILED SASS (sm_100) =====

	.target	sm_100

	.elftype	@"ET_EXEC"


//--------------------- .note.nv.tkinfo           --------------------------
	.section	.note.nv.tkinfo,"",@"SHT_NOTE"
	.sectionflags	@"SHF_NOTE_NV_TKINFO"
	.tkinfo
        /*0018*/ 	.word	0x00000002
        /*0030*/ 	.string	""
        /*0030*/ 	.string	"ptxas"
        /*0030*/ 	.string	"Cuda compilation tools, release 13.0, V13.0.88"
        /*0030*/ 	.string	"Build cuda_13.0.r13.0/compiler.36424714_0"
        /*0030*/ 	.string	"-arch sm_100 -m 64 "



//--------------------- .note.nv.cuinfo           --------------------------
	.section	.note.nv.cuinfo,"",@"SHT_NOTE"
	.sectionflags	@"SHF_NOTE_NV_CUINFO"
        /*0018*/ 	.short	0x0002
        /*001a*/ 	.short	0x0064
        /*001c*/ 	.short	0x0082
	.zero		2


//--------------------- .nv.info                  --------------------------
	.section	.nv.info,"",@"SHT_CUDA_INFO"
	.align	4


	//----- nvinfo : EIATTR_REGCOUNT
	.align		4
        /*0000*/ 	.byte	0x04, 0x2f
        /*0002*/ 	.short	(.L_1 - .L_0)
	.align		4
.L_0:
        /*0004*/ 	.word	index@(_Z15quantize_kernelPKfPffi)
        /*0008*/ 	.word	0x00000010


	//----- nvinfo : EIATTR_FRAME_SIZE
	.align		4
.L_1:
        /*000c*/ 	.byte	0x04, 0x11
        /*000e*/ 	.short	(.L_3 - .L_2)
	.align		4
.L_2:
        /*0010*/ 	.word	index@($__internal_0_$__cuda_sm3x_div_rn_noftz_f32_slowpath)
        /*0014*/ 	.word	0x00000000


	//----- nvinfo : EIATTR_FRAME_SIZE
	.align		4
.L_3:
        /*0018*/ 	.byte	0x04, 0x11
        /*001a*/ 	.short	(.L_5 - .L_4)
	.align		4
.L_4:
        /*001c*/ 	.word	index@(_Z15quantize_kernelPKfPffi)
        /*0020*/ 	.word	0x00000000


	//----- nvinfo : EIATTR_MIN_STACK_SIZE
	.align		4
.L_5:
        /*0024*/ 	.byte	0x04, 0x12
        /*0026*/ 	.short	(.L_7 - .L_6)
	.align		4
.L_6:
        /*0028*/ 	.word	index@(_Z15quantize_kernelPKfPffi)
        /*002c*/ 	.word	0x00000000
.L_7:


//--------------------- .nv.compat                --------------------------
	.section	.nv.compat,"",@"SHT_CUDA_COMPAT_INFO"
	.align	4
        /*0000*/ 	.byte	0x02, 0x09, 0x00, 0x00, 0x02, 0x02, 0x01, 0x00, 0x02, 0x05, 0x05, 0x00, 0x03, 0x07, 0x01, 0x01
        /*0010*/ 	.byte	0x02, 0x03, 0x00, 0x00, 0x02, 0x06, 0x01, 0x00, 0x04, 0x0b, 0x08, 0x00, 0x01, 0x00, 0x00, 0x00
        /*0020*/ 	.byte	0x00, 0x00, 0x00, 0x00


//--------------------- .nv.info._Z15quantize_kernelPKfPffi --------------------------
	.section	.nv.info._Z15quantize_kernelPKfPffi,"",@"SHT_CUDA_INFO"
	.sectionflags	@""
	.align	4


	//----- nvinfo : EIATTR_CUDA_API_VERSION
	.align		4
        /*0000*/ 	.byte	0x04, 0x37
        /*0002*/ 	.short	(.L_9 - .L_8)
.L_8:
        /*0004*/ 	.word	0x00000082


	//----- nvinfo : EIATTR_KPARAM_INFO
	.align		4
.L_9:
        /*0008*/ 	.byte	0x04, 0x17
        /*000a*/ 	.short	(.L_11 - .L_10)
.L_10:
        /*000c*/ 	.word	0x00000000
        /*0010*/ 	.short	0x0003
        /*0012*/ 	.short	0x0014
        /*0014*/ 	.byte	0x00, 0xf0, 0x11, 0x00


	//----- nvinfo : EIATTR_KPARAM_INFO
	.align		4
.L_11:
        /*0018*/ 	.byte	0x04, 0x17
        /*001a*/ 	.short	(.L_13 - .L_12)
.L_12:
        /*001c*/ 	.word	0x00000000
        /*0020*/ 	.short	0x0002
        /*0022*/ 	.short	0x0010
        /*0024*/ 	.byte	0x00, 0xf0, 0x11, 0x00


	//----- nvinfo : EIATTR_KPARAM_INFO
	.align		4
.L_13:
        /*0028*/ 	.byte	0x04, 0x17
        /*002a*/ 	.short	(.L_15 - .L_14)
.L_14:
        /*002c*/ 	.word	0x00000000
        /*0030*/ 	.short	0x0001
        /*0032*/ 	.short	0x0008
        /*0034*/ 	.byte	0x00, 0xf5, 0x21, 0x00


	//----- nvinfo : EIATTR_KPARAM_INFO
	.align		4
.L_15:
        /*0038*/ 	.byte	0x04, 0x17
        /*003a*/ 	.short	(.L_17 - .L_16)
.L_16:
        /*003c*/ 	.word	0x00000000
        /*0040*/ 	.short	0x0000
        /*0042*/ 	.short	0x0000
        /*0044*/ 	.byte	0x00, 0xf5, 0x21, 0x00


	//----- nvinfo : EIATTR_SPARSE_MMA_MASK
	.align		4
.L_17:
        /*0048*/ 	.byte	0x03, 0x50
        /*004a*/ 	.short	0x0000


	//----- nvinfo : EIATTR_MAXREG_COUNT
	.align		4
        /*004c*/ 	.byte	0x03, 0x1b
        /*004e*/ 	.short	0x00ff


	//----- nvinfo : EIATTR_MERCURY_ISA_VERSION
	.align		4
        /*0050*/ 	.byte	0x03, 0x5f
        /*0052*/ 	.short	0x0101


	//----- nvinfo : EIATTR_VRC_CTA_INIT_COUNT
	.align		4
        /*0054*/ 	.byte	0x02, 0x4a
	.zero		1
	.zero		1


	//----- nvinfo : EIATTR_EXIT_INSTR_OFFSETS
	.align		4
        /*0058*/ 	.byte	0x04, 0x1c
        /*005a*/ 	.short	(.L_19 - .L_18)


	//   ....[0]....
.L_18:
        /*005c*/ 	.word	0x00000070


	//   ....[1]....
        /*0060*/ 	.word	0x00000220


	//----- nvinfo : EIATTR_CRS_STACK_SIZE
	.align		4
.L_19:
        /*0064*/ 	.byte	0x04, 0x1e
        /*0066*/ 	.short	(.L_21 - .L_20)
.L_20:
        /*0068*/ 	.word	0x00000000


	//----- nvinfo : EIATTR_CBANK_PARAM_SIZE
	.align		4
.L_21:
        /*006c*/ 	.byte	0x03, 0x19
        /*006e*/ 	.short	0x0018


	//----- nvinfo : EIATTR_PARAM_CBANK
	.align		4
        /*0070*/ 	.byte	0x04, 0x0a
        /*0072*/ 	.short	(.L_23 - .L_22)
	.align		4
.L_22:
        /*0074*/ 	.word	index@(.nv.constant0._Z15quantize_kernelPKfPffi)
        /*0078*/ 	.short	0x0380
        /*007a*/ 	.short	0x0018


	//----- nvinfo : EIATTR_SW_WAR
	.align		4
.L_23:
        /*007c*/ 	.byte	0x04, 0x36
        /*007e*/ 	.short	(.L_25 - .L_24)
.L_24:
        /*0080*/ 	.word	0x00000008
.L_25:


//--------------------- .nv.callgraph             --------------------------
	.section	.nv.callgraph,"",@"SHT_CUDA_CALLGRAPH"
	.align	4
	.sectionentsize	8
	.align		4
        /*0000*/ 	.word	0x00000000
	.align		4
        /*0004*/ 	.word	0xffffffff
	.align		4
        /*0008*/ 	.word	0x00000000
	.align		4
        /*000c*/ 	.word	0xfffffffe
	.align		4
        /*0010*/ 	.word	0x00000000
	.align		4
        /*0014*/ 	.word	0xfffffffd
	.align		4
        /*0018*/ 	.word	0x00000000
	.align		4
        /*001c*/ 	.word	0xfffffffc


//--------------------- .text._Z15quantize_kernelPKfPffi --------------------------
	.section	.text._Z15quantize_kernelPKfPffi,"ax",@progbits
	.align	128
        .global         _Z15quantize_kernelPKfPffi
        .type           _Z15quantize_kernelPKfPffi,@function
        .size           _Z15quantize_kernelPKfPffi,(.L_x_14 - _Z15quantize_kernelPKfPffi)
        .other          _Z15quantize_kernelPKfPffi,@"STO_CUDA_ENTRY STV_DEFAULT"
_Z15quantize_kernelPKfPffi:
.text._Z15quantize_kernelPKfPffi:
[----:B------:R-:W-:Y:S01]  /*0000*/  LDC R1, c[0x0][0x37c] ;  /* 0x0000df00ff017b82 */ /* 0x000fe20000000800 */
[----:B------:R-:W0:Y:S07]  /*0010*/  S2R R3, SR_TID.X ;  /* 0x0000000000037919 */ /* 0x000e2e0000002100 */
[----:B------:R-:W0:Y:S01]  /*0020*/  S2UR UR4, SR_CTAID.X ;  /* 0x00000000000479c3 */ /* 0x000e220000002500 */
[----:B------:R-:W1:Y:S07]  /*0030*/  LDCU UR5, c[0x0][0x394] ;  /* 0x00007280ff0577ac */ /* 0x000e6e0008000800 */
[----:B------:R-:W0:Y:S02]  /*0040*/  LDC R2, c[0x0][0x360] ;  /* 0x0000d800ff027b82 */ /* 0x000e240000000800 */
[----:B0-----:R-:W-:-:S05]  /*0050*/  IMAD R2, R2, UR4, R3 ;  /* 0x0000000402027c24 */ /* 0x001fca000f8e0203 */
[----:B-1----:R-:W-:-:S13]  /*0060*/  ISETP.GE.AND P0, PT, R2, UR5, PT ;  /* 0x0000000502007c0c */ /* 0x002fda000bf06270 */
[----:B------:R-:W-:Y:S05]  /*0070*/  @P0 EXIT ;  /* 0x000000000000094d */ /* 0x000fea0003800000 */
[----:B------:R-:W0:Y:S01]  /*0080*/  LDC.64 R4, c[0x0][0x380] ;  /* 0x0000e000ff047b82 */ /* 0x000e220000000a00 */
[----:B------:R-:W1:Y:S07]  /*0090*/  LDCU.64 UR4, c[0x0][0x358] ;  /* 0x00006b00ff0477ac */ /* 0x000e6e0008000a00 */
[----:B------:R-:W2:Y:S01]  /*00a0*/  LDC R9, c[0x0][0x390] ;  /* 0x0000e400ff097b82 */ /* 0x000ea20000000800 */
[----:B0-----:R-:W-:-:S05]  /*00b0*/  IMAD.WIDE R4, R2, 0x4, R4 ;  /* 0x0000000402047825 */ /* 0x001fca00078e0204 */
[----:B-1----:R-:W3:Y:S01]  /*00c0*/  LDG.E R0, desc[UR4][R4.64] ;  /* 0x0000000404007981 */ /* 0x002ee2000c1e1900 */
[----:B------:R-:W-:Y:S01]  /*00d0*/  BSSY.RECONVERGENT B0, `(.L_x_0) ;  /* 0x000000c000007945 */ /* 0x000fe20003800200 */
[----:B--2---:R-:W0:Y:S02]  /*00e0*/  MUFU.RCP R3, R9 ;  /* 0x0000000900037308 */ /* 0x004e240000001000 */
[----:B0-----:R-:W-:-:S04]  /*00f0*/  FFMA R6, R3, -R9, 1 ;  /* 0x3f80000003067423 */ /* 0x001fc80000000809 */
[----:B------:R-:W-:Y:S02]  /*0100*/  FFMA R3, R3, R6, R3 ;  /* 0x0000000603037223 */ /* 0x000fe40000000003 */
[----:B---3--:R-:W0:Y:S02]  /*0110*/  FCHK P0, R0, R9 ;  /* 0x0000000900007302 */ /* 0x008e240000000000 */
[----:B------:R-:W-:-:S04]  /*0120*/  FFMA R6, R0, R3, RZ ;  /* 0x0000000300067223 */ /* 0x000fc800000000ff */
[----:B------:R-:W-:-:S04]  /*0130*/  FFMA R7, R6, -R9, R0 ;  /* 0x8000000906077223 */ /* 0x000fc80000000000 */
[----:B------:R-:W-:Y:S01]  /*0140*/  FFMA R6, R3, R7, R6 ;  /* 0x0000000703067223 */ /* 0x000fe20000000006 */
[----:B0-----:R-:W-:Y:S06]  /*0150*/  @!P0 BRA `(.L_x_1) ;  /* 0x00000000000c8947 */ /* 0x001fec0003800000 */
[----:B------:R-:W-:-:S07]  /*0160*/  MOV R4, 0x180 ;  /* 0x0000018000047802 */ /* 0x000fce0000000f00 */
[----:B------:R-:W-:Y:S05]  /*0170*/  CALL.REL.NOINC `($__internal_0_$__cuda_sm3x_div_rn_noftz_f32_slowpath) ;  /* 0x00000000002c7944 */ /* 0x000fea0003c00000 */
[----:B------:R-:W-:-:S07]  /*0180*/  IMAD.MOV.U32 R6, RZ, RZ, R0 ;  /* 0x000000ffff067224 */ /* 0x000fce00078e0000 */
.L_x_1:
[----:B------:R-:W-:Y:S05]  /*0190*/  BSYNC.RECONVERGENT B0 ;  /* 0x0000000000007941 */ /* 0x000fea0003800200 */
.L_x_0:
[----:B------:R-:W0:Y:S01]  /*01a0*/  LDC.64 R4, c[0x0][0x388] ;  /* 0x0000e200ff047b82 */ /* 0x000e220000000a00 */
[----:B------:R-:W1:Y:S01]  /*01b0*/  FRND R6, R6 ;  /* 0x0000000600067307 */ /* 0x000e620000201000 */
[----:B------:R-:W2:Y:S01]  /*01c0*/  LDCU UR6, c[0x0][0x390] ;  /* 0x00007200ff0677ac */ /* 0x000ea20008000800 */
[----:B-1----:R-:W-:-:S04]  /*01d0*/  FMNMX R0, R6, -128, !PT ;  /* 0xc300000006007809 */ /* 0x002fc80007800000 */
[----:B------:R-:W-:Y:S01]  /*01e0*/  FMNMX R0, R0, 127, PT ;  /* 0x42fe000000007809 */ /* 0x000fe20003800000 */
[----:B0-----:R-:W-:-:S04]  /*01f0*/  IMAD.WIDE R2, R2, 0x4, R4 ;  /* 0x0000000402027825 */ /* 0x001fc800078e0204 */
[----:B--2---:R-:W-:-:S05]  /*0200*/  FMUL R5, R0, UR6 ;  /* 0x0000000600057c20 */ /* 0x004fca0008400000 */
[----:B------:R-:W-:Y:S01]  /*0210*/  STG.E desc[UR4][R2.64], R5 ;  /* 0x0000000502007986 */ /* 0x000fe2000c101904 */
[----:B------:R-:W-:Y:S05]  /*0220*/  EXIT ;  /* 0x000000000000794d */ /* 0x000fea0003800000 */
        .weak           $__internal_0_$__cuda_sm3x_div_rn_noftz_f32_slowpath
        .type           $__internal_0_$__cuda_sm3x_div_rn_noftz_f32_slowpath,@function
        .size           $__internal_0_$__cuda_sm3x_div_rn_noftz_f32_slowpath,(.L_x_14 - $__internal_0_$__cuda_sm3x_div_rn_noftz_f32_slowpath)
$__internal_0_$__cuda_sm3x_div_rn_noftz_f32_slowpath:
[----:B------:R-:W0:Y:S01]  /*0230*/  LDC R3, c[0x0][0x390] ;  /* 0x0000e400ff037b82 */ /* 0x000e220000000800 */
[--C-:B------:R-:W-:Y:S01]  /*0240*/  SHF.R.U32.HI R5, RZ, 0x17, R0.reuse ;  /* 0x00000017ff057819 */ /* 0x100fe20000011600 */
[----:B------:R-:W1:Y:S01]  /*0250*/  LDCU UR6, c[0x0][0x390] ;  /* 0x00007200ff0677ac */ /* 0x000e620008000800 */
[----:B------:R-:W-:Y:S01]  /*0260*/  BSSY.RECONVERGENT B1, `(.L_x_2) ;  /* 0x0000064000017945 */ /* 0x000fe20003800200 */
[----:B------:R-:W-:Y:S01]  /*0270*/  IMAD.MOV.U32 R7, RZ, RZ, R0 ;  /* 0x000000ffff077224 */ /* 0x000fe200078e0000 */
[----:B------:R-:W-:-:S05]  /*0280*/  LOP3.LUT R5, R5, 0xff, RZ, 0xc0, !PT ;  /* 0x000000ff05057812 */ /* 0x000fca00078ec0ff */
[----:B------:R-:W-:Y:S02]  /*0290*/  VIADD R10, R5, 0xffffffff ;  /* 0xffffffff050a7836 */ /* 0x000fe40000000000 */
[----:B-1----:R-:W-:Y:S01]  /*02a0*/  IMAD.U32 R8, RZ, RZ, UR6 ;  /* 0x00000006ff087e24 */ /* 0x002fe2000f8e00ff */
[----:B0-----:R-:W-:-:S04]  /*02b0*/  SHF.R.U32.HI R6, RZ, 0x17, R3 ;  /* 0x00000017ff067819 */ /* 0x001fc80000011603 */
[----:B------:R-:W-:-:S05]  /*02c0*/  LOP3.LUT R6, R6, 0xff, RZ, 0xc0, !PT ;  /* 0x000000ff06067812 */ /* 0x000fca00078ec0ff */
[----:B------:R-:W-:-:S05]  /*02d0*/  VIADD R11, R6, 0xffffffff ;  /* 0xffffffff060b7836 */ /* 0x000fca0000000000 */
[----:B------:R-:W-:-:S04]  /*02e0*/  ISETP.GT.U32.AND P0, PT, R11, 0xfd, PT ;  /* 0x000000fd0b00780c */ /* 0x000fc80003f04070 */
[----:B------:R-:W-:-:S13]  /*02f0*/  ISETP.GT.U32.OR P0, PT, R10, 0xfd, P0 ;  /* 0x000000fd0a00780c */ /* 0x000fda0000704470 */
[----:B------:R-:W-:Y:S01]  /*0300*/  @!P0 IMAD.MOV.U32 R9, RZ, RZ, RZ ;  /* 0x000000ffff098224 */ /* 0x000fe200078e00ff */
[----:B------:R-:W-:Y:S06]  /*0310*/  @!P0 BRA `(.L_x_3) ;  /* 0x00000000005c8947 */ /* 0x000fec0003800000 */
[----:B------:R-:W-:Y:S02]  /*0320*/  FSETP.GTU.FTZ.AND P1, PT, |R3|, +INF , PT ;  /* 0x7f8000000300780b */ /* 0x000fe40003f3c200 */
[----:B------:R-:W-:-:S04]  /*0330*/  FSETP.GTU.FTZ.AND P0, PT, |R0|, +INF , PT ;  /* 0x7f8000000000780b */ /* 0x000fc80003f1c200 */
[----:B------:R-:W-:-:S13]  /*0340*/  PLOP3.LUT P0, PT, P0, P1, PT, 0xf8, 0x8f ;  /* 0x00000000008f781c */ /* 0x000fda0000703f70 */
[----:B------:R-:W-:Y:S05]  /*0350*/  @P0 BRA `(.L_x_4) ;  /* 0x00000004004c0947 */ /* 0x000fea0003800000 */
[----:B------:R-:W-:-:S13]  /*0360*/  LOP3.LUT P0, RZ, R8, 0x7fffffff, R7, 0xc8, !PT ;  /* 0x7fffffff08ff7812 */ /* 0x000fda000780c807 */
[----:B------:R-:W-:Y:S05]  /*0370*/  @!P0 BRA `(.L_x_5) ;  /* 0x00000004003c8947 */ /* 0x000fea0003800000 */
[C---:B------:R-:W-:Y:S02]  /*0380*/  FSETP.NEU.FTZ.AND P2, PT, |R0|.reuse, +INF , PT ;  /* 0x7f8000000000780b */ /* 0x040fe40003f5d200 */
[----:B------:R-:W-:Y:S02]  /*0390*/  FSETP.NEU.FTZ.AND P1, PT, |R3|, +INF , PT ;  /* 0x7f8000000300780b */ /* 0x000fe40003f3d200 */
[----:B------:R-:W-:-:S11]  /*03a0*/  FSETP.NEU.FTZ.AND P0, PT, |R0|, +INF , PT ;  /* 0x7f8000000000780b */ /* 0x000fd60003f1d200 */
[----:B------:R-:W-:Y:S05]  /*03b0*/  @!P1 BRA !P2, `(.L_x_5) ;  /* 0x00000004002c9947 */ /* 0x000fea0005000000 */
[----:B------:R-:W-:-:S04]  /*03c0*/  LOP3.LUT P2, RZ, R7, 0x7fffffff, RZ, 0xc0, !PT ;  /* 0x7fffffff07ff7812 */ /* 0x000fc8000784c0ff */
[----:B------:R-:W-:-:S13]  /*03d0*/  PLOP3.LUT P1, PT, P1, P2, PT, 0x2f, 0xf2 ;  /* 0x0000000000f2781c */ /* 0x000fda0000f24577 */
[----:B------:R-:W-:Y:S05]  /*03e0*/  @P1 BRA `(.L_x_6) ;  /* 0x0000000400181947 */ /* 0x000fea0003800000 */
[----:B------:R-:W-:-:S04]  /*03f0*/  LOP3.LUT P1, RZ, R8, 0x7fffffff, RZ, 0xc0, !PT ;  /* 0x7fffffff08ff7812 */ /* 0x000fc8000782c0ff */
[----:B------:R-:W-:-:S13]  /*0400*/  PLOP3.LUT P0, PT, P0, P1, PT, 0x2f, 0xf2 ;  /* 0x0000000000f2781c */ /* 0x000fda0000702577 */
[----:B------:R-:W-:Y:S05]  /*0410*/  @P0 BRA `(.L_x_7) ;  /* 0x0000000400000947 */ /* 0x000fea0003800000 */
[----:B------:R-:W-:Y:S02]  /*0420*/  ISETP.GE.AND P0, PT, R10, RZ, PT ;  /* 0x000000ff0a00720c */ /* 0x000fe40003f06270 */
[----:B------:R-:W-:-:S11]  /*0430*/  ISETP.GE.AND P1, PT, R11, RZ, PT ;  /* 0x000000ff0b00720c */ /* 0x000fd60003f26270 */
[----:B------:R-:W-:Y:S02]  /*0440*/  @P0 IMAD.MOV.U32 R9, RZ, RZ, RZ ;  /* 0x000000ffff090224 */ /* 0x000fe400078e00ff */
[----:B------:R-:W-:Y:S01]  /*0450*/  @!P0 FFMA R7, R0, 1.84467440737095516160e+19, RZ ;  /* 0x5f80000000078823 */ /* 0x000fe200000000ff */
[----:B------:R-:W-:Y:S02]  /*0460*/  @!P0 IMAD.MOV.U32 R9, RZ, RZ, -0x40 ;  /* 0xffffffc0ff098424 */ /* 0x000fe400078e00ff */
[----:B------:R-:W-:Y:S02]  /*0470*/  @!P1 FFMA R8, R3, 1.84467440737095516160e+19, RZ ;  /* 0x5f80000003089823 */ /* 0x000fe400000000ff */
[----:B------:R-:W-:-:S07]  /*0480*/  @!P1 VIADD R9, R9, 0x40 ;  /* 0x0000004009099836 */ /* 0x000fce0000000000 */
.L_x_3:
[----:B------:R-:W-:Y:S01]  /*0490*/  LEA R3, R6, 0xc0800000, 0x17 ;  /* 0xc080000006037811 */ /* 0x000fe200078eb8ff */
[----:B------:R-:W-:Y:S01]  /*04a0*/  VIADD R5, R5, 0xffffff81 ;  /* 0xffffff8105057836 */ /* 0x000fe20000000000 */
[----:B------:R-:W-:Y:S03]  /*04b0*/  BSSY.RECONVERGENT B2, `(.L_x_8) ;  /* 0x0000035000027945 */ /* 0x000fe60003800200 */
[----:B------:R-:W-:Y:S01]  /*04c0*/  IMAD.IADD R3, R8, 0x1, -R3 ;  /* 0x0000000108037824 */ /* 0x000fe200078e0a03 */
[C---:B------:R-:W-:Y:S01]  /*04d0*/  IADD3 R6, PT, PT, R5.reuse, 0x7f, -R6 ;  /* 0x0000007f05067810 */ /* 0x040fe20007ffe806 */
[----:B------:R-:W-:Y:S02]  /*04e0*/  IMAD R0, R5, -0x800000, R7 ;  /* 0xff80000005007824 */ /* 0x000fe400078e0207 */
[----:B------:R-:W0:Y:S01]  /*04f0*/  MUFU.RCP R8, R3 ;  /* 0x0000000300087308 */ /* 0x000e220000001000 */
[----:B------:R-:W-:Y:S01]  /*0500*/  FADD.FTZ R11, -R3, -RZ ;  /* 0x800000ff030b7221 */ /* 0x000fe20000010100 */
[----:B------:R-:W-:-:S03]  /*0510*/  IMAD.IADD R6, R6, 0x1, R9 ;  /* 0x0000000106067824 */ /* 0x000fc600078e0209 */
[----:B0-----:R-:W-:-:S04]  /*0520*/  FFMA R13, R8, R11, 1 ;  /* 0x3f800000080d7423 */ /* 0x001fc8000000000b */
[----:B------:R-:W-:-:S04]  /*0530*/  FFMA R10, R8, R13, R8 ;  /* 0x0000000d080a7223 */ /* 0x000fc80000000008 */
[----:B------:R-:W-:-:S04]  /*0540*/  FFMA R7, R0, R10, RZ ;  /* 0x0000000a00077223 */ /* 0x000fc800000000ff */
[----:B------:R-:W-:-:S04]  /*0550*/  FFMA R8, R11, R7, R0 ;  /* 0x000000070b087223 */ /* 0x000fc80000000000 */
[----:B------:R-:W-:-:S04]  /*0560*/  FFMA R7, R10, R8, R7 ;  /* 0x000000080a077223 */ /* 0x000fc80000000007 */
[----:B------:R-:W-:-:S04]  /*0570*/  FFMA R8, R11, R7, R0 ;  /* 0x000000070b087223 */ /* 0x000fc80000000000 */
[----:B------:R-:W-:-:S05]  /*0580*/  FFMA R0, R10, R8, R7 ;  /* 0x000000080a007223 */ /* 0x000fca0000000007 */
[----:B------:R-:W-:-:S04]  /*0590*/  SHF.R.U32.HI R3, RZ, 0x17, R0 ;  /* 0x00000017ff037819 */ /* 0x000fc80000011600 */
[----:B------:R-:W-:-:S05]  /*05a0*/  LOP3.LUT R3, R3, 0xff, RZ, 0xc0, !PT ;  /* 0x000000ff03037812 */ /* 0x000fca00078ec0ff */
[----:B------:R-:W-:-:S04]  /*05b0*/  IMAD.IADD R9, R3, 0x1, R6 ;  /* 0x0000000103097824 */ /* 0x000fc800078e0206 */
[----:B------:R-:W-:-:S05]  /*05c0*/  VIADD R3, R9, 0xffffffff ;  /* 0xffffffff09037836 */ /* 0x000fca0000000000 */
[----:B------:R-:W-:-:S13]  /*05d0*/  ISETP.GE.U32.AND P0, PT, R3, 0xfe, PT ;  /* 0x000000fe0300780c */ /* 0x000fda0003f06070 */
[----:B------:R-:W-:Y:S05]  /*05e0*/  @!P0 BRA `(.L_x_9) ;  /* 0x0000000000808947 */ /* 0x000fea0003800000 */
[----:B------:R-:W-:-:S13]  /*05f0*/  ISETP.GT.AND P0, PT, R9, 0xfe, PT ;  /* 0x000000fe0900780c */ /* 0x000fda0003f04270 */
[----:B------:R-:W-:Y:S05]  /*0600*/  @P0 BRA `(.L_x_10) ;  /* 0x00000000006c0947 */ /* 0x000fea0003800000 */
[----:B------:R-:W-:-:S13]  /*0610*/  ISETP.GE.AND P0, PT, R9, 0x1, PT ;  /* 0x000000010900780c */ /* 0x000fda0003f06270 */
[----:B------:R-:W-:Y:S05]  /*0620*/  @P0 BRA `(.L_x_11) ;  /* 0x0000000000740947 */ /* 0x000fea0003800000 */
[----:B------:R-:W-:Y:S02]  /*0630*/  ISETP.GE.AND P0, PT, R9, -0x18, PT ;  /* 0xffffffe80900780c */ /* 0x000fe40003f06270 */
[----:B------:R-:W-:-:S11]  /*0640*/  LOP3.LUT R0, R0, 0x80000000, RZ, 0xc0, !PT ;  /* 0x8000000000007812 */ /* 0x000fd600078ec0ff */
[----:B------:R-:W-:Y:S05]  /*0650*/  @!P0 BRA `(.L_x_11) ;  /* 0x0000000000688947 */ /* 0x000fea0003800000 */
[CCC-:B------:R-:W-:Y:S01]  /*0660*/  FFMA.RZ R3, R10.reuse, R8.reuse, R7.reuse ;  /* 0x000000080a037223 */ /* 0x1c0fe2000000c007 */
[CCC-:B------:R-:W-:Y:S01]  /*0670*/  FFMA.RM R6, R10.reuse, R8.reuse, R7.reuse ;  /* 0x000000080a067223 */ /* 0x1c0fe20000004007 */
[C---:B------:R-:W-:Y:S02]  /*0680*/  ISETP.NE.AND P2, PT, R9.reuse, RZ, PT ;  /* 0x000000ff0900720c */ /* 0x040fe40003f45270 */
[----:B------:R-:W-:Y:S02]  /*0690*/  ISETP.NE.AND P1, PT, R9, RZ, PT ;  /* 0x000000ff0900720c */ /* 0x000fe40003f25270 */
[----:B------:R-:W-:Y:S01]  /*06a0*/  LOP3.LUT R5, R3, 0x7fffff, RZ, 0xc0, !PT ;  /* 0x007fffff03057812 */ /* 0x000fe200078ec0ff */
[----:B------:R-:W-:Y:S01]  /*06b0*/  FFMA.RP R3, R10, R8, R7 ;  /* 0x000000080a037223 */ /* 0x000fe20000008007 */
[----:B------:R-:W-:Y:S02]  /*06c0*/  VIADD R8, R9, 0x20 ;  /* 0x0000002009087836 */ /* 0x000fe40000000000 */
[----:B------:R-:W-:Y:S01]  /*06d0*/  LOP3.LUT R5, R5, 0x800000, RZ, 0xfc, !PT ;  /* 0x0080000005057812 */ /* 0x000fe200078efcff */
[----:B------:R-:W-:Y:S01]  /*06e0*/  IMAD.MOV R7, RZ, RZ, -R9 ;  /* 0x000000ffff077224 */ /* 0x000fe200078e0a09 */
[----:B------:R-:W-:-:S02]  /*06f0*/  FSETP.NEU.FTZ.AND P0, PT, R3, R6, PT ;  /* 0x000000060300720b */ /* 0x000fc40003f1d000 */
[----:B------:R-:W-:Y:S02]  /*0700*/  SHF.L.U32 R8, R5, R8, RZ ;  /* 0x0000000805087219 */ /* 0x000fe400000006ff */
[----:B------:R-:W-:Y:S02]  /*0710*/  SEL R6, R7, RZ, P2 ;  /* 0x000000ff07067207 */ /* 0x000fe40001000000 */
[----:B------:R-:W-:Y:S02]  /*0720*/  ISETP.NE.AND P1, PT, R8, RZ, P1 ;  /* 0x000000ff0800720c */ /* 0x000fe40000f25270 */
[----:B------:R-:W-:Y:S02]  /*0730*/  SHF.R.U32.HI R6, RZ, R6, R5 ;  /* 0x00000006ff067219 */ /* 0x000fe40000011605 */
[----:B------:R-:W-:Y:S02]  /*0740*/  PLOP3.LUT P0, PT, P0, P1, PT, 0xf8, 0x8f ;  /* 0x00000000008f781c */ /* 0x000fe40000703f70 */
[----:B------:R-:W-:-:S02]  /*0750*/  SHF.R.U32.HI R8, RZ, 0x1, R6 ;  /* 0x00000001ff087819 */ /* 0x000fc40000011606 */
[----:B------:R-:W-:-:S04]  /*0760*/  SEL R3, RZ, 0x1, !P0 ;  /* 0x00000001ff037807 */ /* 0x000fc80004000000 */
[----:B------:R-:W-:-:S04]  /*0770*/  LOP3.LUT R3, R3, 0x1, R8, 0xf8, !PT ;  /* 0x0000000103037812 */ /* 0x000fc800078ef808 */
[----:B------:R-:W-:-:S05]  /*0780*/  LOP3.LUT R3, R3, R6, RZ, 0xc0, !PT ;  /* 0x0000000603037212 */ /* 0x000fca00078ec0ff */
[----:B------:R-:W-:-:S05]  /*0790*/  IMAD.IADD R3, R8, 0x1, R3 ;  /* 0x0000000108037824 */ /* 0x000fca00078e0203 */
[----:B------:R-:W-:Y:S01]  /*07a0*/  LOP3.LUT R0, R3, R0, RZ, 0xfc, !PT ;  /* 0x0000000003007212 */ /* 0x000fe200078efcff */
[----:B------:R-:W-:Y:S06]  /*07b0*/  BRA `(.L_x_11) ;  /* 0x0000000000107947 */ /* 0x000fec0003800000 */
.L_x_10:
[----:B------:R-:W-:-:S04]  /*07c0*/  LOP3.LUT R0, R0, 0x80000000, RZ, 0xc0, !PT ;  /* 0x8000000000007812 */ /* 0x000fc800078ec0ff */
[----:B------:R-:W-:Y:S01]  /*07d0*/  LOP3.LUT R0, R0, 0x7f800000, RZ, 0xfc, !PT ;  /* 0x7f80000000007812 */ /* 0x000fe200078efcff */
[----:B------:R-:W-:Y:S06]  /*07e0*/  BRA `(.L_x_11) ;  /* 0x0000000000047947 */ /* 0x000fec0003800000 */
.L_x_9:
[----:B------:R-:W-:-:S07]  /*07f0*/  IMAD R0, R6, 0x800000, R0 ;  /* 0x0080000006007824 */ /* 0x000fce00078e0200 */
.L_x_11:
[----:B------:R-:W-:Y:S05]  /*0800*/  BSYNC.RECONVERGENT B2 ;  /* 0x0000000000027941 */ /* 0x000fea0003800200 */
.L_x_8:
[----:B------:R-:W-:Y:S05]  /*0810*/  BRA `(.L_x_12) ;  /* 0x0000000000207947 */ /* 0x000fea0003800000 */
.L_x_7:
[----:B------:R-:W-:-:S04]  /*0820*/  LOP3.LUT R0, R8, 0x80000000, R7, 0x48, !PT ;  /* 0x8000000008007812 */ /* 0x000fc800078e4807 */
[----:B------:R-:W-:Y:S01]  /*0830*/  LOP3.LUT R0, R0, 0x7f800000, RZ, 0xfc, !PT ;  /* 0x7f80000000007812 */ /* 0x000fe200078efcff */
[----:B------:R-:W-:Y:S06]  /*0840*/  BRA `(.L_x_12) ;  /* 0x0000000000147947 */ /* 0x000fec0003800000 */
.L_x_6:
[----:B------:R-:W-:Y:S01]  /*0850*/  LOP3.LUT R0, R8, 0x80000000, R7, 0x48, !PT ;  /* 0x8000000008007812 */ /* 0x000fe200078e4807 */
[----:B------:R-:W-:Y:S06]  /*0860*/  BRA `(.L_x_12) ;  /* 0x00000000000c7947 */ /* 0x000fec0003800000 */
.L_x_5:
[----:B------:R-:W0:Y:S01]  /*0870*/  MUFU.RSQ R0, -QNAN ;  /* 0xffc0000000007908 */ /* 0x000e220000001400 */
[----:B------:R-:W-:Y:S05]  /*0880*/  BRA `(.L_x_12) ;  /* 0x0000000000047947 */ /* 0x000fea0003800000 */
.L_x_4:
[----:B------:R-:W-:-:S07]  /*0890*/  FADD.FTZ R0, R0, R3 ;  /* 0x0000000300007221 */ /* 0x000fce0000010000 */
.L_x_12:
[----:B------:R-:W-:Y:S05]  /*08a0*/  BSYNC.RECONVERGENT B1 ;  /* 0x0000000000017941 */ /* 0x000fea0003800200 */
.L_x_2:
[----:B------:R-:W-:-:S04]  /*08b0*/  IMAD.MOV.U32 R5, RZ, RZ, 0x0 ;  /* 0x00000000ff057424 */ /* 0x000fc800078e00ff */
[----:B0-----:R-:W-:Y:S05]  /*08c0*/  RET.REL.NODEC R4 `(_Z15quantize_kernelPKfPffi) ;  /* 0xfffffff404cc7950 */ /* 0x001fea0003c3ffff */
.L_x_13:
[----:B------:R-:W-:-:S00]  /*08d0*/  BRA `(.L_x_13) ;  /* 0xfffffffc00fc7947 */ /* 0x000fc0000383ffff */
[----:B------:R-:W-:-:S00]  /*08e0*/  NOP ;  /* 0x0000000000007918 */ /* 0x000fc00000000000 */
        /* <DEDUP_REMOVED lines=9> */
.L_x_14:


//--------------------- .nv.shared.reserved.0     --------------------------
	.section	.nv.shared.reserved.0,"aw",@nobits
	.weak		__nv_reservedSMEM_offset_0_alias
	.size		__nv_reservedSMEM_offset_0_alias, 0, 64
	.other		__nv_reservedSMEM_offset_0_alias,@"STO_CUDA_RESERVED_SHARED STV_DEFAULT"
__nv_reservedSMEM_offset_0_alias:
	.zero		0
	.zero		64


//--------------------- .nv.constant0._Z15quantize_kernelPKfPffi --------------------------
	.section	.nv.constant0._Z15quantize_kernelPKfPffi,"a",@progbits
	.sectionflags	@""
	.align	4
.nv.constant0._Z15quantize_kernelPKfPffi:
	.zero		920


//--------------------- SYMBOLS --------------------------

	.type		.nv.reservedSmem.offset0,@object
	.size		.nv.reservedSmem.offset0,0x4
